//
// Generated by NVIDIA NVVM Compiler
//
// Compiler Build ID: CL-36424714
// Cuda compilation tools, release 13.0, V13.0.88
// Based on NVVM 20.0.0
//

.version 9.0
.target sm_100
.address_size 64

	// .globl	_Z9gemmNaivePfS_S_

.visible .entry _Z9gemmNaivePfS_S_(
	.param .u64 .ptr .align 1 _Z9gemmNaivePfS_S__param_0,
	.param .u64 .ptr .align 1 _Z9gemmNaivePfS_S__param_1,
	.param .u64 .ptr .align 1 _Z9gemmNaivePfS_S__param_2
)
{
	.reg .pred 	%p<5>;
	.reg .b32 	%r<18>;
	.reg .b32 	%f<52>;
	.reg .b64 	%rd<18>;

	ld.param.u64 	%rd5, [_Z9gemmNaivePfS_S__param_0];
	ld.param.u64 	%rd6, [_Z9gemmNaivePfS_S__param_1];
	ld.param.u64 	%rd7, [_Z9gemmNaivePfS_S__param_2];
	mov.u32 	%r8, %ntid.x;
	mov.u32 	%r9, %ctaid.x;
	mov.u32 	%r10, %tid.x;
	mad.lo.s32 	%r1, %r8, %r9, %r10;
	mov.u32 	%r11, %ntid.y;
	mov.u32 	%r12, %ctaid.y;
	mov.u32 	%r13, %tid.y;
	mad.lo.s32 	%r2, %r11, %r12, %r13;
	setp.gt.u32 	%p1, %r2, 8191;
	setp.gt.s32 	%p2, %r1, 8191;
	or.pred  	%p3, %p1, %p2;
	@%p3 bra 	$L__BB0_4;
	shl.b32 	%r3, %r2, 13;
	mul.wide.u32 	%rd8, %r3, 4;
	cvta.to.global.u64 	%rd9, %rd5;
	add.s64 	%rd10, %rd8, %rd9;
	add.s64 	%rd17, %rd10, 32;
	cvta.to.global.u64 	%rd11, %rd6;
	add.s64 	%rd2, %rd11, 262144;
	mov.f32 	%f51, 0f00000000;
	mov.b32 	%r17, 0;
	mov.u32 	%r16, %r1;
$L__BB0_2:
	mul.wide.s32 	%rd12, %r16, 4;
	add.s64 	%rd13, %rd2, %rd12;
	ld.global.f32 	%f4, [%rd17+-32];
	ld.global.f32 	%f5, [%rd13+-262144];
	fma.rn.f32 	%f6, %f4, %f5, %f51;
	ld.global.f32 	%f7, [%rd17+-28];
	ld.global.f32 	%f8, [%rd13+-229376];
	fma.rn.f32 	%f9, %f7, %f8, %f6;
	ld.global.f32 	%f10, [%rd17+-24];
	ld.global.f32 	%f11, [%rd13+-196608];
	fma.rn.f32 	%f12, %f10, %f11, %f9;
	ld.global.f32 	%f13, [%rd17+-20];
	ld.global.f32 	%f14, [%rd13+-163840];
	fma.rn.f32 	%f15, %f13, %f14, %f12;
	ld.global.f32 	%f16, [%rd17+-16];
	ld.global.f32 	%f17, [%rd13+-131072];
	fma.rn.f32 	%f18, %f16, %f17, %f15;
	ld.global.f32 	%f19, [%rd17+-12];
	ld.global.f32 	%f20, [%rd13+-98304];
	fma.rn.f32 	%f21, %f19, %f20, %f18;
	ld.global.f32 	%f22, [%rd17+-8];
	ld.global.f32 	%f23, [%rd13+-65536];
	fma.rn.f32 	%f24, %f22, %f23, %f21;
	ld.global.f32 	%f25, [%rd17+-4];
	ld.global.f32 	%f26, [%rd13+-32768];
	fma.rn.f32 	%f27, %f25, %f26, %f24;
	ld.global.f32 	%f28, [%rd17];
	ld.global.f32 	%f29, [%rd13];
	fma.rn.f32 	%f30, %f28, %f29, %f27;
	ld.global.f32 	%f31, [%rd17+4];
	ld.global.f32 	%f32, [%rd13+32768];
	fma.rn.f32 	%f33, %f31, %f32, %f30;
	ld.global.f32 	%f34, [%rd17+8];
	ld.global.f32 	%f35, [%rd13+65536];
	fma.rn.f32 	%f36, %f34, %f35, %f33;
	ld.global.f32 	%f37, [%rd17+12];
	ld.global.f32 	%f38, [%rd13+98304];
	fma.rn.f32 	%f39, %f37, %f38, %f36;
	ld.global.f32 	%f40, [%rd17+16];
	ld.global.f32 	%f41, [%rd13+131072];
	fma.rn.f32 	%f42, %f40, %f41, %f39;
	ld.global.f32 	%f43, [%rd17+20];
	ld.global.f32 	%f44, [%rd13+163840];
	fma.rn.f32 	%f45, %f43, %f44, %f42;
	ld.global.f32 	%f46, [%rd17+24];
	ld.global.f32 	%f47, [%rd13+196608];
	fma.rn.f32 	%f48, %f46, %f47, %f45;
	ld.global.f32 	%f49, [%rd17+28];
	ld.global.f32 	%f50, [%rd13+229376];
	fma.rn.f32 	%f51, %f49, %f50, %f48;
	add.s32 	%r17, %r17, 16;
	add.s64 	%rd17, %rd17, 64;
	add.s32 	%r16, %r16, 131072;
	setp.ne.s32 	%p4, %r17, 8192;
	@%p4 bra 	$L__BB0_2;
	add.s32 	%r15, %r3, %r1;
	cvta.to.global.u64 	%rd14, %rd7;
	mul.wide.s32 	%rd15, %r15, 4;
	add.s64 	%rd16, %rd14, %rd15;
	st.global.f32 	[%rd16], %f51;
$L__BB0_4:
	ret;

}


// ===== COMPILED SASS (sm_100) =====

	.target	sm_100

	.elftype	@"ET_EXEC"


//--------------------- .note.nv.tkinfo           --------------------------
	.section	.note.nv.tkinfo,"",@"SHT_NOTE"
	.sectionflags	@"SHF_NOTE_NV_TKINFO"
	.tkinfo
        /*0018*/ 	.word	0x00000002
        /*0030*/ 	.string	""
        /*0030*/ 	.string	"ptxas"
        /*0030*/ 	.string	"Cuda compilation tools, release 13.0, V13.0.88"
        /*0030*/ 	.string	"Build cuda_13.0.r13.0/compiler.36424714_0"
        /*0030*/ 	.string	"-arch sm_100 -m 64 "



//--------------------- .note.nv.cuinfo           --------------------------
	.section	.note.nv.cuinfo,"",@"SHT_NOTE"
	.sectionflags	@"SHF_NOTE_NV_CUINFO"
        /*0018*/ 	.short	0x0002
        /*001a*/ 	.short	0x0064
        /*001c*/ 	.short	0x0082
	.zero		2


//--------------------- .nv.info                  --------------------------
	.section	.nv.info,"",@"SHT_CUDA_INFO"
	.align	4


	//----- nvinfo : EIATTR_REGCOUNT
	.align		4
        /*0000*/ 	.byte	0x04, 0x2f
        /*0002*/ 	.short	(.L_1 - .L_0)
	.align		4
.L_0:
        /*0004*/ 	.word	index@(_Z9gemmNaivePfS_S_)
        /*0008*/ 	.word	0x0000001f


	//----- nvinfo : EIATTR_FRAME_SIZE
	.align		4
.L_1:
        /*000c*/ 	.byte	0x04, 0x11
        /*000e*/ 	.short	(.L_3 - .L_2)
	.align		4
.L_2:
        /*0010*/ 	.word	index@(_Z9gemmNaivePfS_S_)
        /*0014*/ 	.word	0x00000000


	//----- nvinfo : EIATTR_MIN_STACK_SIZE
	.align		4
.L_3:
        /*0018*/ 	.byte	0x04, 0x12
        /*001a*/ 	.short	(.L_5 - .L_4)
	.align		4
.L_4:
        /*001c*/ 	.word	index@(_Z9gemmNaivePfS_S_)
        /*0020*/ 	.word	0x00000000
.L_5:


//--------------------- .nv.compat                --------------------------
	.section	.nv.compat,"",@"SHT_CUDA_COMPAT_INFO"
	.align	4
        /*0000*/ 	.byte	0x02, 0x09, 0x00, 0x00, 0x02, 0x02, 0x01, 0x00, 0x02, 0x05, 0x05, 0x00, 0x03, 0x07, 0x01, 0x01
        /*0010*/ 	.byte	0x02, 0x03, 0x00, 0x00, 0x02, 0x06, 0x01, 0x00, 0x04, 0x0b, 0x08, 0x00, 0x09, 0x00, 0x00, 0x00
        /*0020*/ 	.byte	0x00, 0x00, 0x00, 0x00


//--------------------- .nv.info._Z9gemmNaivePfS_S_ --------------------------
	.section	.nv.info._Z9gemmNaivePfS_S_,"",@"SHT_CUDA_INFO"
	.sectionflags	@""
	.align	4


	//----- nvinfo : EIATTR_CUDA_API_VERSION
	.align		4
        /*0000*/ 	.byte	0x04, 0x37
        /*0002*/ 	.short	(.L_7 - .L_6)
.L_6:
        /*0004*/ 	.word	0x00000082


	//----- nvinfo : EIATTR_KPARAM_INFO
	.align		4
.L_7:
        /*0008*/ 	.byte	0x04, 0x17
        /*000a*/ 	.short	(.L_9 - .L_8)
.L_8:
        /*000c*/ 	.word	0x00000000
        /*0010*/ 	.short	0x0002
        /*0012*/ 	.short	0x0010
        /*0014*/ 	.byte	0x00, 0xf5, 0x21, 0x00


	//----- nvinfo : EIATTR_KPARAM_INFO
	.align		4
.L_9:
        /*0018*/ 	.byte	0x04, 0x17
        /*001a*/ 	.short	(.L_11 - .L_10)
.L_10:
        /*001c*/ 	.word	0x00000000
        /*0020*/ 	.short	0x0001
        /*0022*/ 	.short	0x0008
        /*0024*/ 	.byte	0x00, 0xf5, 0x21, 0x00


	//----- nvinfo : EIATTR_KPARAM_INFO
	.align		4
.L_11:
        /*0028*/ 	.byte	0x04, 0x17
        /*002a*/ 	.short	(.L_13 - .L_12)
.L_12:
        /*002c*/ 	.word	0x00000000
        /*0030*/ 	.short	0x0000
        /*0032*/ 	.short	0x0000
        /*0034*/ 	.byte	0x00, 0xf5, 0x21, 0x00


	//----- nvinfo : EIATTR_SPARSE_MMA_MASK
	.align		4
.L_13:
        /*0038*/ 	.byte	0x03, 0x50
        /*003a*/ 	.short	0x0000


	//----- nvinfo : EIATTR_MAXREG_COUNT
	.align		4
        /*003c*/ 	.byte	0x03, 0x1b
        /*003e*/ 	.short	0x00ff


	//----- nvinfo : EIATTR_MERCURY_ISA_VERSION
	.align		4
        /*0040*/ 	.byte	0x03, 0x5f
        /*0042*/ 	.short	0x0101


	//----- nvinfo : EIATTR_VRC_CTA_INIT_COUNT
	.align		4
        /*0044*/ 	.byte	0x02, 0x4a
	.zero		1
	.zero		1


	//----- nvinfo : EIATTR_EXIT_INSTR_OFFSETS
	.align		4
        /*0048*/ 	.byte	0x04, 0x1c
        /*004a*/ 	.short	(.L_15 - .L_14)


	//   ....[0]....
.L_14:
        /*004c*/ 	.word	0x000000b0


	//   ....[1]....
        /*0050*/ 	.word	0x00000550


	//----- nvinfo : EIATTR_CBANK_PARAM_SIZE
	.align		4
.L_15:
        /*0054*/ 	.byte	0x03, 0x19
        /*0056*/ 	.short	0x0018


	//----- nvinfo : EIATTR_PARAM_CBANK
	.align		4
        /*0058*/ 	.byte	0x04, 0x0a
        /*005a*/ 	.short	(.L_17 - .L_16)
	.align		4
.L_16:
        /*005c*/ 	.word	index@(.nv.constant0._Z9gemmNaivePfS_S_)
        /*0060*/ 	.short	0x0380
        /*0062*/ 	.short	0x0018


	//----- nvinfo : EIATTR_SW_WAR
	.align		4
.L_17:
        /*0064*/ 	.byte	0x04, 0x36
        /*0066*/ 	.short	(.L_19 - .L_18)
.L_18:
        /*0068*/ 	.word	0x00000008
.L_19:


//--------------------- .nv.callgraph             --------------------------
	.section	.nv.callgraph,"",@"SHT_CUDA_CALLGRAPH"
	.align	4
	.sectionentsize	8
	.align		4
        /*0000*/ 	.word	0x00000000
	.align		4
        /*0004*/ 	.word	0xffffffff
	.align		4
        /*0008*/ 	.word	0x00000000
	.align		4
        /*000c*/ 	.word	0xfffffffe
	.align		4
        /*0010*/ 	.word	0x00000000
	.align		4
        /*0014*/ 	.word	0xfffffffd
	.align		4
        /*0018*/ 	.word	0x00000000
	.align		4
        /*001c*/ 	.word	0xfffffffc


//--------------------- .text._Z9gemmNaivePfS_S_  --------------------------
	.section	.text._Z9gemmNaivePfS_S_,"ax",@progbits
	.align	128
        .global         _Z9gemmNaivePfS_S_
        .type           _Z9gemmNaivePfS_S_,@function
        .size           _Z9gemmNaivePfS_S_,(.L_x_2 - _Z9gemmNaivePfS_S_)
        .other          _Z9gemmNaivePfS_S_,@"STO_CUDA_ENTRY STV_DEFAULT"
_Z9gemmNaivePfS_S_:
.text._Z9gemmNaivePfS_S_:
[----:B------:R-:W-:Y:S01]  /*0000*/  LDC R1, c[0x0][0x37c] ;  /* 0x0000df00ff017b82 */ /* 0x000fe20000000800 */
[----:B------:R-:W0:Y:S01]  /*0010*/  S2R R0, SR_CTAID.X ;  /* 0x0000000000007919 */ /* 0x000e220000002500 */
[----:B------:R-:W0:Y:S01]  /*0020*/  LDCU UR4, c[0x0][0x360] ;  /* 0x00006c00ff0477ac */ /* 0x000e220008000800 */
[----:B------:R-:W0:Y:S01]  /*0030*/  S2R R3, SR_TID.X ;  /* 0x0000000000037919 */ /* 0x000e220000002100 */
[----:B------:R-:W1:Y:S01]  /*0040*/  LDCU UR5, c[0x0][0x364] ;  /* 0x00006c80ff0577ac */ /* 0x000e620008000800 */
[----:B------:R-:W1:Y:S01]  /*0050*/  S2R R7, SR_CTAID.Y ;  /* 0x0000000000077919 */ /* 0x000e620000002600 */
[----:B------:R-:W1:Y:S01]  /*0060*/  S2R R2, SR_TID.Y ;  /* 0x0000000000027919 */ /* 0x000e620000002200 */
[----:B0-----:R-:W-:-:S05]  /*0070*/  IMAD R0, R0, UR4, R3 ;  /* 0x0000000400007c24 */ /* 0x001fca000f8e0203 */
[----:B------:R-:W-:Y:S01]  /*0080*/  ISETP.GT.AND P0, PT, R0, 0x1fff, PT ;  /* 0x00001fff0000780c */ /* 0x000fe20003f04270 */
[----:B-1----:R-:W-:-:S05]  /*0090*/  IMAD R7, R7, UR5, R2 ;  /* 0x0000000507077c24 */ /* 0x002fca000f8e0202 */
[----:B------:R-:W-:-:S13]  /*00a0*/  ISETP.GT.U32.OR P0, PT, R7, 0x1fff, P0 ;  /* 0x00001fff0700780c */ /* 0x000fda0000704470 */
[----:B------:R-:W-:Y:S05]  /*00b0*/  @P0 EXIT ;  /* 0x000000000000094d */ /* 0x000fea0003800000 */
[----:B------:R-:W0:Y:S01]  /*00c0*/  LDC.64 R2, c[0x0][0x380] ;  /* 0x0000e000ff027b82 */ /* 0x000e220000000a00 */
[----:B------:R-:W1:Y:S01]  /*00d0*/  LDCU.64 UR6, c[0x0][0x388] ;  /* 0x00007100ff0677ac */ /* 0x000e620008000a00 */
[----:B------:R-:W-:Y:S01]  /*00e0*/  SHF.L.U32 R7, R7, 0xd, RZ ;  /* 0x0000000d07077819 */ /* 0x000fe200000006ff */
[----:B------:R-:W-:Y:S01]  /*00f0*/  HFMA2 R14, -RZ, RZ, 0, 0 ;  /* 0x00000000ff0e7431 */ /* 0x000fe200000001ff */
[----:B------:R-:W-:Y:S01]  /*0100*/  MOV R6, R0 ;  /* 0x0000000000067202 */ /* 0x000fe20000000f00 */
[----:B------:R-:W2:Y:S01]  /*0110*/  LDCU.64 UR8, c[0x0][0x358] ;  /* 0x00006b00ff0877ac */ /* 0x000ea20008000a00 */
[----:B------:R-:W-:Y:S01]  /*0120*/  UMOV UR4, URZ ;  /* 0x000000ff00047c82 */ /* 0x000fe20008000000 */
[----:B-1----:R-:W-:-:S04]  /*0130*/  UIADD3 UR5, UP0, UPT, UR6, 0x40000, URZ ;  /* 0x0004000006057890 */ /* 0x002fc8000ff1e0ff */
[----:B------:R-:W-:Y:S01]  /*0140*/  UIADD3.X UR6, UPT, UPT, URZ, UR7, URZ, UP0, !UPT ;  /* 0x00000007ff067290 */ /* 0x000fe200087fe4ff */
[----:B0-----:R-:W-:-:S03]  /*0150*/  IMAD.WIDE.U32 R2, R7, 0x4, R2 ;  /* 0x0000000407027825 */ /* 0x001fc600078e0002 */
[----:B------:R-:W-:-:S04]  /*0160*/  IADD3 R4, P0, PT, R2, 0x20, RZ ;  /* 0x0000002002047810 */ /* 0x000fc80007f1e0ff */
[----:B--2---:R-:W-:-:S09]  /*0170*/  IADD3.X R5, PT, PT, RZ, R3, RZ, P0, !PT ;  /* 0x00000003ff057210 */ /* 0x004fd200007fe4ff */
.L_x_0:
[----:B------:R-:W-:Y:S01]  /*0180*/  MOV R2, UR5 ;  /* 0x0000000500027c02 */ /* 0x000fe20008000f00 */
[----:B------:R-:W2:Y:S01]  /*0190*/  LDG.E R15, desc[UR8][R4.64+-0x20] ;  /* 0xffffe008040f7981 */ /* 0x000ea2000c1e1900 */
[----:B------:R-:W-:-:S03]  /*01a0*/  MOV R3, UR6 ;  /* 0x0000000600037c02 */ /* 0x000fc60008000f00 */
[----:B------:R-:W3:Y:S01]  /*01b0*/  LDG.E R24, desc[UR8][R4.64+-0x1c] ;  /* 0xffffe40804187981 */ /* 0x000ee2000c1e1900 */
[----:B------:R-:W-:-:S03]  /*01c0*/  IMAD.WIDE R2, R6, 0x4, R2 ;  /* 0x0000000406027825 */ /* 0x000fc600078e0202 */
[----:B------:R-:W4:Y:S04]  /*01d0*/  LDG.E R19, desc[UR8][R4.64+-0x18] ;  /* 0xffffe80804137981 */ /* 0x000f28000c1e1900 */
[----:B------:R-:W2:Y:S04]  /*01e0*/  LDG.E R16, desc[UR8][R2.64+-0x40000] ;  /* 0xfc00000802107981 */ /* 0x000ea8000c1e1900 */
[----:B------:R-:W3:Y:S04]  /*01f0*/  LDG.E R25, desc[UR8][R2.64+-0x38000] ;  /* 0xfc80000802197981 */ /* 0x000ee8000c1e1900 */
[----:B------:R-:W4:Y:S04]  /*0200*/  LDG.E R18, desc[UR8][R2.64+-0x30000] ;  /* 0xfd00000802127981 */ /* 0x000f28000c1e1900 */
[----:B------:R-:W5:Y:S04]  /*0210*/  LDG.E R20, desc[UR8][R4.64+-0x14] ;  /* 0xffffec0804147981 */ /* 0x000f68000c1e1900 */
        /* <DEDUP_REMOVED lines=11> */
[----:B------:R-:W5:Y:S01]  /*02d0*/  LDG.E R26, desc[UR8][R4.64+0x1c] ;  /* 0x00001c08041a7981 */ /* 0x000f62000c1e1900 */
[----:B--2---:R-:W-:-:S03]  /*02e0*/  FFMA R15, R15, R16, R14 ;  /* 0x000000100f0f7223 */ /* 0x004fc6000000000e */
[----:B------:R-:W2:Y:S01]  /*02f0*/  LDG.E R16, desc[UR8][R4.64] ;  /* 0x0000000804107981 */ /* 0x000ea2000c1e1900 */
[----:B---3--:R-:W-:-:S03]  /*0300*/  FFMA R24, R24, R25, R15 ;  /* 0x0000001918187223 */ /* 0x008fc6000000000f */
[----:B------:R-:W3:Y:S01]  /*0310*/  LDG.E R14, desc[UR8][R4.64+0x4] ;  /* 0x00000408040e7981 */ /* 0x000ee2000c1e1900 */
[----:B----4-:R-:W-:-:S03]  /*0320*/  FFMA R25, R19, R18, R24 ;  /* 0x0000001213197223 */ /* 0x010fc60000000018 */
[----:B------:R-:W3:Y:S04]  /*0330*/  LDG.E R15, desc[UR8][R2.64+0x8000] ;  /* 0x00800008020f7981 */ /* 0x000ee8000c1e1900 */
[----:B------:R-:W4:Y:S01]  /*0340*/  LDG.E R18, desc[UR8][R4.64+0x8] ;  /* 0x0000080804127981 */ /* 0x000f22000c1e1900 */
[----:B-----5:R-:W-:-:S03]  /*0350*/  FFMA R25, R20, R21, R25 ;  /* 0x0000001514197223 */ /* 0x020fc60000000019 */
[----:B------:R-:W4:Y:S04]  /*0360*/  LDG.E R19, desc[UR8][R2.64+0x10000] ;  /* 0x0100000802137981 */ /* 0x000f28000c1e1900 */
[----:B------:R-:W5:Y:S01]  /*0370*/  LDG.E R20, desc[UR8][R4.64+0xc] ;  /* 0x00000c0804147981 */ /* 0x000f62000c1e1900 */
[----:B------:R-:W-:-:S03]  /*0380*/  FFMA R25, R22, R23, R25 ;  /* 0x0000001716197223 */ /* 0x000fc60000000019 */
[----:B------:R-:W5:Y:S04]  /*0390*/  LDG.E R21, desc[UR8][R2.64+0x18000] ;  /* 0x0180000802157981 */ /* 0x000f68000c1e1900 */
[----:B------:R-:W5:Y:S04]  /*03a0*/  LDG.E R22, desc[UR8][R4.64+0x10] ;  /* 0x0000100804167981 */ /* 0x000f68000c1e1900 */
[----:B------:R-:W5:Y:S01]  /*03b0*/  LDG.E R23, desc[UR8][R2.64+0x20000] ;  /* 0x0200000802177981 */ /* 0x000f62000c1e1900 */
[----:B------:R-:W-:-:S03]  /*03c0*/  FFMA R28, R12, R13, R25 ;  /* 0x0000000d0c1c7223 */ /* 0x000fc60000000019 */
[----:B------:R-:W5:Y:S04]  /*03d0*/  LDG.E R24, desc[UR8][R4.64+0x14] ;  /* 0x0000140804187981 */ /* 0x000f68000c1e1900 */
[----:B------:R-:W5:Y:S04]  /*03e0*/  LDG.E R25, desc[UR8][R2.64+0x28000] ;  /* 0x0280000802197981 */ /* 0x000f68000c1e1900 */
[----:B------:R0:W5:Y:S04]  /*03f0*/  LDG.E R13, desc[UR8][R4.64+0x18] ;  /* 0x00001808040d7981 */ /* 0x000168000c1e1900 */
[----:B------:R-:W5:Y:S01]  /*0400*/  LDG.E R12, desc[UR8][R2.64+0x30000] ;  /* 0x03000008020c7981 */ /* 0x000f62000c1e1900 */
[----:B------:R-:W-:-:S04]  /*0410*/  FFMA R9, R9, R8, R28 ;  /* 0x0000000809097223 */ /* 0x000fc8000000001c */
[----:B------:R-:W-:Y:S01]  /*0420*/  FFMA R9, R10, R11, R9 ;  /* 0x0000000b0a097223 */ /* 0x000fe20000000009 */
[----:B------:R-:W-:-:S04]  /*0430*/  UIADD3 UR4, UPT, UPT, UR4, 0x10, URZ ;  /* 0x0000001004047890 */ /* 0x000fc8000fffe0ff */
[----:B------:R-:W-:Y:S01]  /*0440*/  UISETP.NE.AND UP0, UPT, UR4, 0x2000, UPT ;  /* 0x000020000400788c */ /* 0x000fe2000bf05270 */
[----:B0-----:R-:W-:Y:S02]  /*0450*/  IADD3 R4, P0, PT, R4, 0x40, RZ ;  /* 0x0000004004047810 */ /* 0x001fe40007f1e0ff */
[----:B------:R-:W-:Y:S02]  /*0460*/  IADD3 R6, PT, PT, R6, 0x20000, RZ ;  /* 0x0002000006067810 */ /* 0x000fe40007ffe0ff */
[----:B------:R-:W-:Y:S01]  /*0470*/  IADD3.X R5, PT, PT, RZ, R5, RZ, P0, !PT ;  /* 0x00000005ff057210 */ /* 0x000fe200007fe4ff */
[----:B--2---:R-:W-:-:S04]  /*0480*/  FFMA R9, R16, R17, R9 ;  /* 0x0000001110097223 */ /* 0x004fc80000000009 */
[----:B---3--:R-:W-:-:S04]  /*0490*/  FFMA R9, R14, R15, R9 ;  /* 0x0000000f0e097223 */ /* 0x008fc80000000009 */
[----:B----4-:R-:W-:-:S04]  /*04a0*/  FFMA R9, R18, R19, R9 ;  /* 0x0000001312097223 */ /* 0x010fc80000000009 */
[----:B-----5:R-:W-:-:S04]  /*04b0*/  FFMA R9, R20, R21, R9 ;  /* 0x0000001514097223 */ /* 0x020fc80000000009 */
[----:B------:R-:W-:-:S04]  /*04c0*/  FFMA R9, R22, R23, R9 ;  /* 0x0000001716097223 */ /* 0x000fc80000000009 */
[----:B------:R-:W-:-:S04]  /*04d0*/  FFMA R24, R24, R25, R9 ;  /* 0x0000001918187223 */ /* 0x000fc80000000009 */
[----:B------:R-:W-:-:S04]  /*04e0*/  FFMA R13, R13, R12, R24 ;  /* 0x0000000c0d0d7223 */ /* 0x000fc80000000018 */
[----:B------:R-:W-:Y:S01]  /*04f0*/  FFMA R14, R26, R27, R13 ;  /* 0x0000001b1a0e7223 */ /* 0x000fe2000000000d */
[----:B------:R-:W-:Y:S06]  /*0500*/  BRA.U UP0, `(.L_x_0) ;  /* 0xfffffffd001c7547 */ /* 0x000fec000b83ffff */
[----:B------:R-:W0:Y:S01]  /*0510*/  LDC.64 R2, c[0x0][0x390] ;  /* 0x0000e400ff027b82 */ /* 0x000e220000000a00 */
[----:B------:R-:W-:-:S05]  /*0520*/  IADD3 R7, PT, PT, R0, R7, RZ ;  /* 0x0000000700077210 */ /* 0x000fca0007ffe0ff */
[----:B0-----:R-:W-:-:S05]  /*0530*/  IMAD.WIDE R2, R7, 0x4, R2 ;  /* 0x0000000407027825 */ /* 0x001fca00078e0202 */
[----:B------:R-:W-:Y:S01]  /*0540*/  STG.E desc[UR8][R2.64], R14 ;  /* 0x0000000e02007986 */ /* 0x000fe2000c101908 */
[----:B------:R-:W-:Y:S05]  /*0550*/  EXIT ;  /* 0x000000000000794d */ /* 0x000fea0003800000 */
.L_x_1:
[----:B------:R-:W-:-:S00]  /*0560*/  BRA `(.L_x_1) ;  /* 0xfffffffc00fc7947 */ /* 0x000fc0000383ffff */
[----:B------:R-:W-:-:S00]  /*0570*/  NOP ;  /* 0x0000000000007918 */ /* 0x000fc00000000000 */
        /* <DEDUP_REMOVED lines=8> */
.L_x_2:


//--------------------- .nv.shared.reserved.0     --------------------------
	.section	.nv.shared.reserved.0,"aw",@nobits
	.weak		__nv_reservedSMEM_offset_0_alias
	.size		__nv_reservedSMEM_offset_0_alias, 0, 64
	.other		__nv_reservedSMEM_offset_0_alias,@"STO_CUDA_RESERVED_SHARED STV_DEFAULT"
__nv_reservedSMEM_offset_0_alias:
	.zero		0
	.zero		64


//--------------------- .nv.constant0._Z9gemmNaivePfS_S_ --------------------------
	.section	.nv.constant0._Z9gemmNaivePfS_S_,"a",@progbits
	.sectionflags	@""
	.align	4
.nv.constant0._Z9gemmNaivePfS_S_:
	.zero		920


//--------------------- SYMBOLS --------------------------

	.type		.nv.reservedSmem.offset0,@object
	.size		.nv.reservedSmem.offset0,0x4
